	.headerflags	@"EF_CUDA_TEXMODE_UNIFIED EF_CUDA_64BIT_ADDRESS EF_CUDA_ACCELERATORS EF_CUDA_SM90 EF_CUDA_VIRTUAL_SM(EF_CUDA_SM90)"
	.elftype	@"ET_EXEC"


//--------------------- .nv.info                  --------------------------
	.section	.nv.info,"",@"SHT_CUDA_INFO"
	.align	4


	//----- nvinfo : EIATTR_REGCOUNT
	.align		4
        /*0000*/ 	.byte	0x04, 0x2f
        /*0002*/ 	.short	(.L_1 - .L_0)
	.align		4
.L_0:
        /*0004*/ 	.word	index@(triton_poi_fused_add_leaky_relu_leaky_relu_backward_mul_1)
        /*0008*/ 	.word	0x00000012


	//----- nvinfo : EIATTR_MIN_STACK_SIZE
	.align		4
.L_1:
        /*000c*/ 	.byte	0x04, 0x12
        /*000e*/ 	.short	(.L_3 - .L_2)
	.align		4
.L_2:
        /*0010*/ 	.word	index@(triton_poi_fused_add_leaky_relu_leaky_relu_backward_mul_1)
        /*0014*/ 	.word	0x00000000


	//----- nvinfo : EIATTR_FRAME_SIZE
	.align		4
.L_3:
        /*0018*/ 	.byte	0x04, 0x11
        /*001a*/ 	.short	(.L_5 - .L_4)
	.align		4
.L_4:
        /*001c*/ 	.word	index@(triton_poi_fused_add_leaky_relu_leaky_relu_backward_mul_1)
        /*0020*/ 	.word	0x00000000


	//----- nvinfo : EIATTR_MIN_STACK_SIZE
	.align		4
.L_5:
        /*0024*/ 	.byte	0x04, 0x12
        /*0026*/ 	.short	(.L_7 - .L_6)
	.align		4
.L_6:
        /*0028*/ 	.word	index@(triton_poi_fused_add_leaky_relu_leaky_relu_backward_mul_1)
        /*002c*/ 	.word	0x00000000
.L_7:


//--------------------- .nv.info.triton_poi_fused_add_leaky_relu_leaky_relu_backward_mul_1 --------------------------
	.section	.nv.info.triton_poi_fused_add_leaky_relu_leaky_relu_backward_mul_1,"",@"SHT_CUDA_INFO"
	.sectionflags	@""
	.align	4


	//----- nvinfo : EIATTR_CUDA_API_VERSION
	.align		4
        /*0000*/ 	.byte	0x04, 0x37
        /*0002*/ 	.short	(.L_9 - .L_8)
.L_8:
        /*0004*/ 	.word	0x0000007c


	//----- nvinfo : EIATTR_KPARAM_INFO
	.align		4
.L_9:
        /*0008*/ 	.byte	0x04, 0x17
        /*000a*/ 	.short	(.L_11 - .L_10)
.L_10:
        /*000c*/ 	.word	0x00000000
        /*0010*/ 	.short	0x0005
        /*0012*/ 	.short	0x0028
        /*0014*/ 	.byte	0x00, 0xf0, 0x11, 0x00


	//----- nvinfo : EIATTR_KPARAM_INFO
	.align		4
.L_11:
        /*0018*/ 	.byte	0x04, 0x17
        /*001a*/ 	.short	(.L_13 - .L_12)
.L_12:
        /*001c*/ 	.word	0x00000000
        /*0020*/ 	.short	0x0004
        /*0022*/ 	.short	0x0020
        /*0024*/ 	.byte	0x00, 0xf4, 0x21, 0x00


	//----- nvinfo : EIATTR_KPARAM_INFO
	.align		4
.L_13:
        /*0028*/ 	.byte	0x04, 0x17
        /*002a*/ 	.short	(.L_15 - .L_14)
.L_14:
        /*002c*/ 	.word	0x00000000
        /*0030*/ 	.short	0x0003
        /*0032*/ 	.short	0x0018
        /*0034*/ 	.byte	0x00, 0xf4, 0x21, 0x00


	//----- nvinfo : EIATTR_KPARAM_INFO
	.align		4
.L_15:
        /*0038*/ 	.byte	0x04, 0x17
        /*003a*/ 	.short	(.L_17 - .L_16)
.L_16:
        /*003c*/ 	.word	0x00000000
        /*0040*/ 	.short	0x0002
        /*0042*/ 	.short	0x0010
        /*0044*/ 	.byte	0x00, 0xf4, 0x21, 0x00


	//----- nvinfo : EIATTR_KPARAM_INFO
	.align		4
.L_17:
        /*0048*/ 	.byte	0x04, 0x17
        /*004a*/ 	.short	(.L_19 - .L_18)
.L_18:
        /*004c*/ 	.word	0x00000000
        /*0050*/ 	.short	0x0001
        /*0052*/ 	.short	0x0008
        /*0054*/ 	.byte	0x00, 0xf4, 0x21, 0x00


	//----- nvinfo : EIATTR_KPARAM_INFO
	.align		4
.L_19:
        /*0058*/ 	.byte	0x04, 0x17
        /*005a*/ 	.short	(.L_21 - .L_20)
.L_20:
        /*005c*/ 	.word	0x00000000
        /*0060*/ 	.short	0x0000
        /*0062*/ 	.short	0x0000
        /*0064*/ 	.byte	0x00, 0xf4, 0x21, 0x00


	//----- nvinfo : EIATTR_SPARSE_MMA_MASK
	.align		4
.L_21:
        /*0068*/ 	.byte	0x03, 0x50
        /*006a*/ 	.short	0x0000


	//----- nvinfo : EIATTR_MAXREG_COUNT
	.align		4
        /*006c*/ 	.byte	0x03, 0x1b
        /*006e*/ 	.short	0x00ff


	//----- nvinfo : EIATTR_EXIT_INSTR_OFFSETS
	.align		4
        /*0070*/ 	.byte	0x04, 0x1c
        /*0072*/ 	.short	(.L_23 - .L_22)


	//   ....[0]....
.L_22:
        /*0074*/ 	.word	0x00000290


	//   ....[1]....
        /*0078*/ 	.word	0x000002b0


	//----- nvinfo : EIATTR_REQNTID
	.align		4
.L_23:
        /*007c*/ 	.byte	0x04, 0x10
        /*007e*/ 	.short	(.L_25 - .L_24)
.L_24:
        /*0080*/ 	.word	0x00000080
        /*0084*/ 	.word	0x00000001
        /*0088*/ 	.word	0x00000001


	//----- nvinfo : EIATTR_CBANK_PARAM_SIZE
	.align		4
.L_25:
        /*008c*/ 	.byte	0x03, 0x19
        /*008e*/ 	.short	0x002c


	//----- nvinfo : EIATTR_PARAM_CBANK
	.align		4
        /*0090*/ 	.byte	0x04, 0x0a
        /*0092*/ 	.short	(.L_27 - .L_26)
	.align		4
.L_26:
        /*0094*/ 	.word	index@(.nv.constant0.triton_poi_fused_add_leaky_relu_leaky_relu_backward_mul_1)
        /*0098*/ 	.short	0x0210
        /*009a*/ 	.short	0x002c


	//----- nvinfo : EIATTR_SW_WAR
	.align		4
.L_27:
        /*009c*/ 	.byte	0x04, 0x36
        /*009e*/ 	.short	(.L_29 - .L_28)
.L_28:
        /*00a0*/ 	.word	0x00000008
.L_29:


//--------------------- .nv.callgraph             --------------------------
	.section	.nv.callgraph,"",@"SHT_CUDA_CALLGRAPH"
	.align	4
	.sectionentsize	8
	.align		4
        /*0000*/ 	.word	0x00000000
	.align		4
        /*0004*/ 	.word	0xffffffff
	.align		4
        /*0008*/ 	.word	0x00000000
	.align		4
        /*000c*/ 	.word	0xfffffffe
	.align		4
        /*0010*/ 	.word	0x00000000
	.align		4
        /*0014*/ 	.word	0xfffffffd
	.align		4
        /*0018*/ 	.word	0x00000000
	.align		4
        /*001c*/ 	.word	0xfffffffc


//--------------------- .text.triton_poi_fused_add_leaky_relu_leaky_relu_backward_mul_1 --------------------------
	.section	.text.triton_poi_fused_add_leaky_relu_leaky_relu_backward_mul_1,"ax",@progbits
	.align	128
        .global         triton_poi_fused_add_leaky_relu_leaky_relu_backward_mul_1
        .type           triton_poi_fused_add_leaky_relu_leaky_relu_backward_mul_1,@function
        .size           triton_poi_fused_add_leaky_relu_leaky_relu_backward_mul_1,(.L_x_1 - triton_poi_fused_add_leaky_relu_leaky_relu_backward_mul_1)
        .other          triton_poi_fused_add_leaky_relu_leaky_relu_backward_mul_1,@"STO_CUDA_ENTRY STV_DEFAULT"
triton_poi_fused_add_leaky_relu_leaky_relu_backward_mul_1:
.text.triton_poi_fused_add_leaky_relu_leaky_relu_backward_mul_1:
[----:B------:R-:W0:Y:S01]  /*0000*/  LDC R1, c[0x0][0x28] ;  /* 0x00000a00ff017b82 */ /* 0x000e220000000800 */
[----:B------:R-:W1:Y:S07]  /*0010*/  S2R R9, SR_TID.X ;  /* 0x0000000000097919 */ /* 0x000e6e0000002100 */
[----:B------:R-:W2:Y:S01]  /*0020*/  LDC.64 R10, c[0x0][0x220] ;  /* 0x00008800ff0a7b82 */ /* 0x000ea20000000a00 */
[----:B------:R-:W-:Y:S01]  /*0030*/  HFMA2.MMA R15, -RZ, RZ, 0, 0 ;  /* 0x00000000ff0f7435 */ /* 0x000fe200000001ff */
[----:B------:R-:W-:Y:S01]  /*0040*/  ULDC.64 UR4, c[0x0][0x208] ;  /* 0x0000820000047ab9 */ /* 0x000fe20000000a00 */
[----:B------:R-:W3:Y:S01]  /*0050*/  S2R R0, SR_CTAID.X ;  /* 0x0000000000007919 */ /* 0x000ee20000002500 */
[----:B------:R-:W-:-:S04]  /*0060*/  ULDC.64 UR6, c[0x0][0x230] ;  /* 0x00008c0000067ab9 */ /* 0x000fc80000000a00 */
[----:B------:R-:W4:Y:S08]  /*0070*/  LDC.64 R6, c[0x0][0x210] ;  /* 0x00008400ff067b82 */ /* 0x000f300000000a00 */
[----:B------:R-:W5:Y:S08]  /*0080*/  LDC.64 R2, c[0x0][0x218] ;  /* 0x00008600ff027b82 */ /* 0x000f700000000a00 */
[----:B------:R-:W2:Y:S01]  /*0090*/  LDC.64 R4, c[0x0][0x228] ;  /* 0x00008a00ff047b82 */ /* 0x000ea20000000a00 */
[----:B-1----:R-:W-:-:S05]  /*00a0*/  LOP3.LUT R9, R9, 0x7f, RZ, 0xc0, !PT ;  /* 0x0000007f09097812 */ /* 0x002fca00078ec0ff */
[----:B---3--:R-:W-:-:S04]  /*00b0*/  IMAD R9, R0, 0x80, R9 ;  /* 0x0000008000097824 */ /* 0x008fc800078e0209 */
[C---:B------:R-:W-:Y:S01]  /*00c0*/  IMAD.HI R0, R9.reuse, 0x51eb851f, RZ ;  /* 0x51eb851f09007827 */ /* 0x040fe200078e02ff */
[----:B------:R-:W-:Y:S01]  /*00d0*/  ISETP.GE.AND P0, PT, R9, 0x190, PT ;  /* 0x000001900900780c */ /* 0x000fe20003f06270 */
[----:B-----5:R-:W3:Y:S03]  /*00e0*/  LDG.E R2, desc[UR4][R2.64] ;  /* 0x0000000402027981 */ /* 0x020ee6000c1e1900 */
[----:B------:R-:W-:-:S04]  /*00f0*/  SHF.R.U32.HI R13, RZ, 0x1f, R0 ;  /* 0x0000001fff0d7819 */ /* 0x000fc80000011600 */
[CC--:B------:R-:W-:Y:S02]  /*0100*/  LEA.HI.SX32 R8, R0.reuse, R13.reuse, 0x1d ;  /* 0x0000000d00087211 */ /* 0x0c0fe400078feaff */
[----:B------:R-:W-:-:S03]  /*0110*/  LEA.HI.SX32 R13, R0, R13, 0x1b ;  /* 0x0000000d000d7211 */ /* 0x000fc600078fdaff */
[----:B------:R-:W-:-:S04]  /*0120*/  IMAD R0, R8, -0x19, R9 ;  /* 0xffffffe708007824 */ /* 0x000fc800078e0209 */
[----:B------:R-:W-:Y:S01]  /*0130*/  IMAD R13, R13, 0x19, R0 ;  /* 0x000000190d0d7824 */ /* 0x000fe200078e0200 */
[----:B------:R-:W-:-:S03]  /*0140*/  LEA.HI R0, R8, R8, RZ, 0x2 ;  /* 0x0000000808007211 */ /* 0x000fc600078f10ff */
[----:B--2---:R-:W-:Y:S01]  /*0150*/  IMAD.WIDE R10, R13, 0x4, R10 ;  /* 0x000000040d0a7825 */ /* 0x004fe200078e020a */
[----:B------:R-:W-:Y:S02]  /*0160*/  LOP3.LUT R13, R0, 0xfffffffc, RZ, 0xc0, !PT ;  /* 0xfffffffc000d7812 */ /* 0x000fe400078ec0ff */
[----:B------:R-:W-:Y:S01]  /*0170*/  MOV R0, RZ ;  /* 0x000000ff00007202 */ /* 0x000fe20000000f00 */
[----:B----4-:R-:W-:Y:S01]  /*0180*/  IMAD.WIDE R6, R9, 0x4, R6 ;  /* 0x0000000409067825 */ /* 0x010fe200078e0206 */
[----:B------:R-:W3:Y:S03]  /*0190*/  @!P0 LDG.E.EL R15, desc[UR4][R10.64] ;  /* 0x000000040a0f8981 */ /* 0x000ee6000c2e1900 */
[----:B------:R-:W-:Y:S01]  /*01a0*/  IMAD.IADD R13, R8, 0x1, -R13 ;  /* 0x00000001080d7824 */ /* 0x000fe200078e0a0d */
[----:B------:R-:W2:Y:S01]  /*01b0*/  @!P0 LDG.E R0, desc[UR4][R6.64] ;  /* 0x0000000406008981 */ /* 0x000ea2000c1e1900 */
[----:B------:R-:W-:-:S02]  /*01c0*/  IMAD.MOV.U32 R8, RZ, RZ, RZ ;  /* 0x000000ffff087224 */ /* 0x000fc400078e00ff */
[----:B0-----:R-:W-:-:S05]  /*01d0*/  IMAD.WIDE R4, R13, 0x4, R4 ;  /* 0x000000040d047825 */ /* 0x001fca00078e0204 */
[----:B------:R-:W4:Y:S01]  /*01e0*/  @!P0 LDG.E.EL R8, desc[UR4][R4.64] ;  /* 0x0000000404088981 */ /* 0x000f22000c2e1900 */
[----:B---3--:R-:W-:-:S04]  /*01f0*/  FMUL R15, R2, R15 ;  /* 0x0000000f020f7220 */ /* 0x008fc80000400000 */
[----:B--2---:R-:W-:-:S05]  /*0200*/  FFMA R15, R0, 1.4142135381698608398, R15 ;  /* 0x3fb504f3000f7823 */ /* 0x004fca000000000f */
[C---:B----4-:R-:W-:Y:S01]  /*0210*/  FSETP.GT.AND P1, PT, R15.reuse, -R8, PT ;  /* 0x800000080f00720b */ /* 0x050fe20003f24000 */
[----:B------:R-:W-:-:S12]  /*0220*/  FADD R15, R15, R8 ;  /* 0x000000080f0f7221 */ /* 0x000fd80000000000 */
[----:B------:R-:W-:Y:S01]  /*0230*/  @!P1 FMUL R15, R15, 0.20000000298023223877 ;  /* 0x3e4ccccd0f0f9820 */ /* 0x000fe20000400000 */
[----:B------:R-:W-:-:S04]  /*0240*/  IADD3 R2, P1, R9, UR6, RZ ;  /* 0x0000000609027c10 */ /* 0x000fc8000ff3e0ff */
[----:B------:R-:W-:Y:S01]  /*0250*/  FSETP.GT.AND P2, PT, R15, RZ, PT ;  /* 0x000000ff0f00720b */ /* 0x000fe20003f44000 */
[----:B------:R0:W-:Y:S01]  /*0260*/  @!P0 STG.E desc[UR4][R6.64], R15 ;  /* 0x0000000f06008986 */ /* 0x0001e2000c101904 */
[----:B------:R-:W-:Y:S02]  /*0270*/  LEA.HI.X.SX32 R3, R9, UR7, 0x1, P1 ;  /* 0x0000000709037c11 */ /* 0x000fe400088f0eff */
[----:B------:R-:W-:Y:S01]  /*0280*/  SEL R5, RZ, 0x1, !P2 ;  /* 0x00000001ff057807 */ /* 0x000fe20005000000 */
[----:B0-----:R-:W-:Y:S08]  /*0290*/  @P0 EXIT ;  /* 0x000000000000094d */ /* 0x001ff00003800000 */
[----:B------:R-:W-:Y:S01]  /*02a0*/  STG.E.U8 desc[UR4][R2.64], R5 ;  /* 0x0000000502007986 */ /* 0x000fe2000c101104 */
[----:B------:R-:W-:Y:S05]  /*02b0*/  EXIT ;  /* 0x000000000000794d */ /* 0x000fea0003800000 */
.L_x_0:
[----:B------:R-:W-:-:S00]  /*02c0*/  BRA `(.L_x_0) ;  /* 0xfffffffc00fc7947 */ /* 0x000fc0000383ffff */
[----:B------:R-:W-:-:S00]  /*02d0*/  NOP ;  /* 0x0000000000007918 */ /* 0x000fc00000000000 */
        /* <DEDUP_REMOVED lines=10> */
.L_x_1:


//--------------------- .nv.constant0.triton_poi_fused_add_leaky_relu_leaky_relu_backward_mul_1 --------------------------
	.section	.nv.constant0.triton_poi_fused_add_leaky_relu_leaky_relu_backward_mul_1,"a",@progbits
	.sectionflags	@""
	.align	4
.nv.constant0.triton_poi_fused_add_leaky_relu_leaky_relu_backward_mul_1:
	.zero		572
